//
// Generated by NVIDIA NVVM Compiler
//
// Compiler Build ID: CL-36424714
// Cuda compilation tools, release 13.0, V13.0.88
// Based on NVVM 20.0.0
//

.version 9.0
.target sm_100
.address_size 64

	// .globl	_Z4initPf
.global .align 4 .b8 __cudart_i2opi_f[24] = {65, 144, 67, 60, 153, 149, 98, 219, 192, 221, 52, 245, 209, 87, 39, 252, 41, 21, 68, 78, 110, 131, 249, 162};

.visible .entry _Z4initPf(
	.param .u64 .ptr .align 1 _Z4initPf_param_0
)
{
	.reg .b32 	%r<8>;
	.reg .b32 	%f<2>;
	.reg .b64 	%rd<5>;

	ld.param.u64 	%rd1, [_Z4initPf_param_0];
	cvta.to.global.u64 	%rd2, %rd1;
	mov.u32 	%r1, %tid.x;
	mov.u32 	%r2, %ctaid.x;
	mov.u32 	%r3, %ctaid.y;
	mov.u32 	%r4, %nctaid.x;
	mad.lo.s32 	%r5, %r3, %r4, %r2;
	mov.u32 	%r6, %ntid.x;
	mad.lo.s32 	%r7, %r5, %r6, %r1;
	cvt.rn.f32.s32 	%f1, %r7;
	mul.wide.s32 	%rd3, %r7, 4;
	add.s64 	%rd4, %rd2, %rd3;
	st.global.f32 	[%rd4], %f1;
	ret;

}
	// .globl	_Z6kernelPf
.visible .entry _Z6kernelPf(
	.param .u64 .ptr .align 1 _Z6kernelPf_param_0
)
{
	.local .align 4 .b8 	__local_depot1[28];
	.reg .b64 	%SP;
	.reg .b64 	%SPL;
	.reg .pred 	%p<9>;
	.reg .b32 	%r<47>;
	.reg .b32 	%f<28>;
	.reg .b64 	%rd<25>;
	.reg .b64 	%fd<3>;

	mov.u64 	%SPL, __local_depot1;
	ld.param.u64 	%rd10, [_Z6kernelPf_param_0];
	cvta.to.global.u64 	%rd11, %rd10;
	add.u64 	%rd1, %SPL, 0;
	mov.u32 	%r15, %tid.x;
	mov.u32 	%r16, %ctaid.x;
	mov.u32 	%r17, %ctaid.y;
	mov.u32 	%r18, %nctaid.x;
	mad.lo.s32 	%r19, %r17, %r18, %r16;
	mov.u32 	%r20, %ntid.x;
	mad.lo.s32 	%r21, %r19, %r20, %r15;
	mul.wide.s32 	%rd13, %r21, 4;
	add.s64 	%rd2, %rd11, %rd13;
	ld.global.f32 	%f1, [%rd2];
	mul.f32 	%f7, %f1, 0f3F22F983;
	cvt.rni.s32.f32 	%r46, %f7;
	cvt.rn.f32.s32 	%f8, %r46;
	fma.rn.f32 	%f9, %f8, 0fBFC90FDA, %f1;
	fma.rn.f32 	%f10, %f8, 0fB3A22168, %f9;
	fma.rn.f32 	%f27, %f8, 0fA7C234C5, %f10;
	abs.f32 	%f3, %f1;
	setp.ltu.f32 	%p1, %f3, 0f47CE4780;
	@%p1 bra 	$L__BB1_8;
	setp.neu.f32 	%p2, %f3, 0f7F800000;
	@%p2 bra 	$L__BB1_3;
	mov.f32 	%f13, 0f00000000;
	mul.rn.f32 	%f27, %f1, %f13;
	mov.b32 	%r46, 0;
	bra.uni 	$L__BB1_8;
$L__BB1_3:
	mov.b32 	%r2, %f1;
	shl.b32 	%r23, %r2, 8;
	or.b32  	%r3, %r23, -2147483648;
	mov.b64 	%rd24, 0;
	mov.b32 	%r43, 0;
	mov.u64 	%rd22, __cudart_i2opi_f;
	mov.u64 	%rd23, %rd1;
$L__BB1_4:
	.pragma "nounroll";
	ld.global.nc.u32 	%r24, [%rd22];
	mad.wide.u32 	%rd16, %r24, %r3, %rd24;
	shr.u64 	%rd24, %rd16, 32;
	st.local.u32 	[%rd23], %rd16;
	add.s32 	%r43, %r43, 1;
	add.s64 	%rd23, %rd23, 4;
	add.s64 	%rd22, %rd22, 4;
	setp.ne.s32 	%p3, %r43, 6;
	@%p3 bra 	$L__BB1_4;
	shr.u32 	%r25, %r2, 23;
	st.local.u32 	[%rd1+24], %rd24;
	and.b32  	%r6, %r25, 31;
	and.b32  	%r26, %r25, 224;
	add.s32 	%r27, %r26, -128;
	shr.u32 	%r28, %r27, 5;
	mul.wide.u32 	%rd17, %r28, 4;
	sub.s64 	%rd9, %rd1, %rd17;
	ld.local.u32 	%r44, [%rd9+24];
	ld.local.u32 	%r45, [%rd9+20];
	setp.eq.s32 	%p4, %r6, 0;
	@%p4 bra 	$L__BB1_7;
	shf.l.wrap.b32 	%r44, %r45, %r44, %r6;
	ld.local.u32 	%r29, [%rd9+16];
	shf.l.wrap.b32 	%r45, %r29, %r45, %r6;
$L__BB1_7:
	shr.u32 	%r30, %r44, 30;
	shf.l.wrap.b32 	%r31, %r45, %r44, 2;
	shl.b32 	%r32, %r45, 2;
	shr.u32 	%r33, %r31, 31;
	add.s32 	%r34, %r33, %r30;
	neg.s32 	%r35, %r34;
	setp.lt.s32 	%p5, %r2, 0;
	selp.b32 	%r46, %r35, %r34, %p5;
	xor.b32  	%r36, %r31, %r2;
	shr.s32 	%r37, %r31, 31;
	xor.b32  	%r38, %r37, %r31;
	xor.b32  	%r39, %r37, %r32;
	cvt.u64.u32 	%rd18, %r38;
	shl.b64 	%rd19, %rd18, 32;
	cvt.u64.u32 	%rd20, %r39;
	or.b64  	%rd21, %rd19, %rd20;
	cvt.rn.f64.s64 	%fd1, %rd21;
	mul.f64 	%fd2, %fd1, 0d3BF921FB54442D19;
	cvt.rn.f32.f64 	%f11, %fd2;
	neg.f32 	%f12, %f11;
	setp.lt.s32 	%p6, %r36, 0;
	selp.f32 	%f27, %f12, %f11, %p6;
$L__BB1_8:
	mul.rn.f32 	%f14, %f27, %f27;
	and.b32  	%r41, %r46, 1;
	setp.eq.b32 	%p7, %r41, 1;
	selp.f32 	%f15, 0f3F800000, %f27, %p7;
	fma.rn.f32 	%f16, %f14, %f15, 0f00000000;
	fma.rn.f32 	%f17, %f14, 0f37CBAC00, 0fBAB607ED;
	selp.f32 	%f18, %f17, 0fB94D4153, %p7;
	selp.f32 	%f19, 0f3D2AAABB, 0f3C0885E4, %p7;
	fma.rn.f32 	%f20, %f18, %f14, %f19;
	selp.f32 	%f21, 0fBEFFFFFF, 0fBE2AAAA8, %p7;
	fma.rn.f32 	%f22, %f20, %f14, %f21;
	fma.rn.f32 	%f23, %f22, %f16, %f15;
	and.b32  	%r42, %r46, 2;
	setp.eq.s32 	%p8, %r42, 0;
	mov.f32 	%f24, 0f00000000;
	sub.f32 	%f25, %f24, %f23;
	selp.f32 	%f26, %f23, %f25, %p8;
	st.global.f32 	[%rd2], %f26;
	ret;

}


// ===== COMPILED SASS (sm_100) =====

	.target	sm_100

	.elftype	@"ET_EXEC"


//--------------------- .note.nv.tkinfo           --------------------------
	.section	.note.nv.tkinfo,"",@"SHT_NOTE"
	.sectionflags	@"SHF_NOTE_NV_TKINFO"
	.tkinfo
        /*0018*/ 	.word	0x00000002
        /*0030*/ 	.string	""
        /*0030*/ 	.string	"ptxas"
        /*0030*/ 	.string	"Cuda compilation tools, release 13.0, V13.0.88"
        /*0030*/ 	.string	"Build cuda_13.0.r13.0/compiler.36424714_0"
        /*0030*/ 	.string	"-arch sm_100 -m 64 "



//--------------------- .note.nv.cuinfo           --------------------------
	.section	.note.nv.cuinfo,"",@"SHT_NOTE"
	.sectionflags	@"SHF_NOTE_NV_CUINFO"
        /*0018*/ 	.short	0x0002
        /*001a*/ 	.short	0x0064
        /*001c*/ 	.short	0x0082
	.zero		2


//--------------------- .nv.info                  --------------------------
	.section	.nv.info,"",@"SHT_CUDA_INFO"
	.align	4


	//----- nvinfo : EIATTR_REGCOUNT
	.align		4
        /*0000*/ 	.byte	0x04, 0x2f
        /*0002*/ 	.short	(.L_2 - .L_1)
	.align		4
.L_1:
        /*0004*/ 	.word	index@(_Z4initPf)
        /*0008*/ 	.word	0x00000008


	//----- nvinfo : EIATTR_FRAME_SIZE
	.align		4
.L_2:
        /*000c*/ 	.byte	0x04, 0x11
        /*000e*/ 	.short	(.L_4 - .L_3)
	.align		4
.L_3:
        /*0010*/ 	.word	index@(_Z4initPf)
        /*0014*/ 	.word	0x00000000


	//----- nvinfo : EIATTR_REGCOUNT
	.align		4
.L_4:
        /*0018*/ 	.byte	0x04, 0x2f
        /*001a*/ 	.short	(.L_6 - .L_5)
	.align		4
.L_5:
        /*001c*/ 	.word	index@(_Z6kernelPf)
        /*0020*/ 	.word	0x00000013


	//----- nvinfo : EIATTR_FRAME_SIZE
	.align		4
.L_6:
        /*0024*/ 	.byte	0x04, 0x11
        /*0026*/ 	.short	(.L_8 - .L_7)
	.align		4
.L_7:
        /*0028*/ 	.word	index@(_Z6kernelPf)
        /*002c*/ 	.word	0x00000000


	//----- nvinfo : EIATTR_MIN_STACK_SIZE
	.align		4
.L_8:
        /*0030*/ 	.byte	0x04, 0x12
        /*0032*/ 	.short	(.L_10 - .L_9)
	.align		4
.L_9:
        /*0034*/ 	.word	index@(_Z6kernelPf)
        /*0038*/ 	.word	0x00000000


	//----- nvinfo : EIATTR_MIN_STACK_SIZE
	.align		4
.L_10:
        /*003c*/ 	.byte	0x04, 0x12
        /*003e*/ 	.short	(.L_12 - .L_11)
	.align		4
.L_11:
        /*0040*/ 	.word	index@(_Z4initPf)
        /*0044*/ 	.word	0x00000000
.L_12:


//--------------------- .nv.compat                --------------------------
	.section	.nv.compat,"",@"SHT_CUDA_COMPAT_INFO"
	.align	4
        /*0000*/ 	.byte	0x02, 0x09, 0x00, 0x00, 0x02, 0x02, 0x01, 0x00, 0x02, 0x05, 0x05, 0x00, 0x03, 0x07, 0x01, 0x01
        /*0010*/ 	.byte	0x02, 0x03, 0x00, 0x00, 0x02, 0x06, 0x01, 0x00, 0x04, 0x0b, 0x08, 0x00, 0x01, 0x00, 0x00, 0x00
        /*0020*/ 	.byte	0x00, 0x00, 0x00, 0x00


//--------------------- .nv.info._Z6kernelPf      --------------------------
	.section	.nv.info._Z6kernelPf,"",@"SHT_CUDA_INFO"
	.sectionflags	@""
	.align	4


	//----- nvinfo : EIATTR_CUDA_API_VERSION
	.align		4
        /*0000*/ 	.byte	0x04, 0x37
        /*0002*/ 	.short	(.L_14 - .L_13)
.L_13:
        /*0004*/ 	.word	0x00000082


	//----- nvinfo : EIATTR_KPARAM_INFO
	.align		4
.L_14:
        /*0008*/ 	.byte	0x04, 0x17
        /*000a*/ 	.short	(.L_16 - .L_15)
.L_15:
        /*000c*/ 	.word	0x00000000
        /*0010*/ 	.short	0x0000
        /*0012*/ 	.short	0x0000
        /*0014*/ 	.byte	0x00, 0xf5, 0x21, 0x00


	//----- nvinfo : EIATTR_SPARSE_MMA_MASK
	.align		4
.L_16:
        /*0018*/ 	.byte	0x03, 0x50
        /*001a*/ 	.short	0x0000


	//----- nvinfo : EIATTR_MAXREG_COUNT
	.align		4
        /*001c*/ 	.byte	0x03, 0x1b
        /*001e*/ 	.short	0x00ff


	//----- nvinfo : EIATTR_MERCURY_ISA_VERSION
	.align		4
        /*0020*/ 	.byte	0x03, 0x5f
        /*0022*/ 	.short	0x0101


	//----- nvinfo : EIATTR_VRC_CTA_INIT_COUNT
	.align		4
        /*0024*/ 	.byte	0x02, 0x4a
	.zero		1
	.zero		1


	//----- nvinfo : EIATTR_EXIT_INSTR_OFFSETS
	.align		4
        /*0028*/ 	.byte	0x04, 0x1c
        /*002a*/ 	.short	(.L_18 - .L_17)


	//   ....[0]....
.L_17:
        /*002c*/ 	.word	0x00000880


	//----- nvinfo : EIATTR_CRS_STACK_SIZE
	.align		4
.L_18:
        /*0030*/ 	.byte	0x04, 0x1e
        /*0032*/ 	.short	(.L_20 - .L_19)
.L_19:
        /*0034*/ 	.word	0x00000000


	//----- nvinfo : EIATTR_CBANK_PARAM_SIZE
	.align		4
.L_20:
        /*0038*/ 	.byte	0x03, 0x19
        /*003a*/ 	.short	0x0008


	//----- nvinfo : EIATTR_PARAM_CBANK
	.align		4
        /*003c*/ 	.byte	0x04, 0x0a
        /*003e*/ 	.short	(.L_22 - .L_21)
	.align		4
.L_21:
        /*0040*/ 	.word	index@(.nv.constant0._Z6kernelPf)
        /*0044*/ 	.short	0x0380
        /*0046*/ 	.short	0x0008


	//----- nvinfo : EIATTR_SW_WAR
	.align		4
.L_22:
        /*0048*/ 	.byte	0x04, 0x36
        /*004a*/ 	.short	(.L_24 - .L_23)
.L_23:
        /*004c*/ 	.word	0x00000008
.L_24:


//--------------------- .nv.info._Z4initPf        --------------------------
	.section	.nv.info._Z4initPf,"",@"SHT_CUDA_INFO"
	.sectionflags	@""
	.align	4


	//----- nvinfo : EIATTR_CUDA_API_VERSION
	.align		4
        /*0000*/ 	.byte	0x04, 0x37
        /*0002*/ 	.short	(.L_26 - .L_25)
.L_25:
        /*0004*/ 	.word	0x00000082


	//----- nvinfo : EIATTR_KPARAM_INFO
	.align		4
.L_26:
        /*0008*/ 	.byte	0x04, 0x17
        /*000a*/ 	.short	(.L_28 - .L_27)
.L_27:
        /*000c*/ 	.word	0x00000000
        /*0010*/ 	.short	0x0000
        /*0012*/ 	.short	0x0000
        /*0014*/ 	.byte	0x00, 0xf5, 0x21, 0x00


	//----- nvinfo : EIATTR_SPARSE_MMA_MASK
	.align		4
.L_28:
        /*0018*/ 	.byte	0x03, 0x50
        /*001a*/ 	.short	0x0000


	//----- nvinfo : EIATTR_MAXREG_COUNT
	.align		4
        /*001c*/ 	.byte	0x03, 0x1b
        /*001e*/ 	.short	0x00ff


	//----- nvinfo : EIATTR_MERCURY_ISA_VERSION
	.align		4
        /*0020*/ 	.byte	0x03, 0x5f
        /*0022*/ 	.short	0x0101


	//----- nvinfo : EIATTR_VRC_CTA_INIT_COUNT
	.align		4
        /*0024*/ 	.byte	0x02, 0x4a
	.zero		1
	.zero		1


	//----- nvinfo : EIATTR_EXIT_INSTR_OFFSETS
	.align		4
        /*0028*/ 	.byte	0x04, 0x1c
        /*002a*/ 	.short	(.L_30 - .L_29)


	//   ....[0]....
.L_29:
        /*002c*/ 	.word	0x000000d0


	//----- nvinfo : EIATTR_CBANK_PARAM_SIZE
	.align		4
.L_30:
        /*0030*/ 	.byte	0x03, 0x19
        /*0032*/ 	.short	0x0008


	//----- nvinfo : EIATTR_PARAM_CBANK
	.align		4
        /*0034*/ 	.byte	0x04, 0x0a
        /*0036*/ 	.short	(.L_32 - .L_31)
	.align		4
.L_31:
        /*0038*/ 	.word	index@(.nv.constant0._Z4initPf)
        /*003c*/ 	.short	0x0380
        /*003e*/ 	.short	0x0008


	//----- nvinfo : EIATTR_SW_WAR
	.align		4
.L_32:
        /*0040*/ 	.byte	0x04, 0x36
        /*0042*/ 	.short	(.L_34 - .L_33)
.L_33:
        /*0044*/ 	.word	0x00000008
.L_34:


//--------------------- .nv.callgraph             --------------------------
	.section	.nv.callgraph,"",@"SHT_CUDA_CALLGRAPH"
	.align	4
	.sectionentsize	8
	.align		4
        /*0000*/ 	.word	0x00000000
	.align		4
        /*0004*/ 	.word	0xffffffff
	.align		4
        /*0008*/ 	.word	0x00000000
	.align		4
        /*000c*/ 	.word	0xfffffffe
	.align		4
        /*0010*/ 	.word	0x00000000
	.align		4
        /*0014*/ 	.word	0xfffffffd
	.align		4
        /*0018*/ 	.word	0x00000000
	.align		4
        /*001c*/ 	.word	0xfffffffc


//--------------------- .nv.constant4             --------------------------
	.section	.nv.constant4,"a",@progbits
	.align	8
	.align		8
.nv.constant4:
        /*0000*/ 	.dword	__cudart_i2opi_f


//--------------------- .text._Z6kernelPf         --------------------------
	.section	.text._Z6kernelPf,"ax",@progbits
	.align	128
        .global         _Z6kernelPf
        .type           _Z6kernelPf,@function
        .size           _Z6kernelPf,(.L_x_7 - _Z6kernelPf)
        .other          _Z6kernelPf,@"STO_CUDA_ENTRY STV_DEFAULT"
_Z6kernelPf:
.text._Z6kernelPf:
[----:B------:R-:W-:Y:S01]  /*0000*/  LDC R1, c[0x0][0x37c] ;  /* 0x0000df00ff017b82 */ /* 0x000fe20000000800 */
[----:B------:R-:W0:Y:S07]  /*0010*/  S2R R5, SR_TID.X ;  /* 0x0000000000057919 */ /* 0x000e2e0000002100 */
[----:B------:R-:W-:Y:S01]  /*0020*/  S2UR UR4, SR_CTAID.X ;  /* 0x00000000000479c3 */ /* 0x000fe20000002500 */
[----:B------:R-:W1:Y:S01]  /*0030*/  LDCU UR6, c[0x0][0x370] ;  /* 0x00006e00ff0677ac */ /* 0x000e620008000800 */
[----:B------:R-:W2:Y:S06]  /*0040*/  LDCU.64 UR8, c[0x0][0x358] ;  /* 0x00006b00ff0877ac */ /* 0x000eac0008000a00 */
[----:B------:R-:W1:Y:S08]  /*0050*/  S2UR UR5, SR_CTAID.Y ;  /* 0x00000000000579c3 */ /* 0x000e700000002600 */
[----:B------:R-:W0:Y:S08]  /*0060*/  LDC R0, c[0x0][0x360] ;  /* 0x0000d800ff007b82 */ /* 0x000e300000000800 */
[----:B------:R-:W3:Y:S01]  /*0070*/  LDC.64 R2, c[0x0][0x380] ;  /* 0x0000e000ff027b82 */ /* 0x000ee20000000a00 */
[----:B-1----:R-:W-:-:S06]  /*0080*/  UIMAD UR4, UR5, UR6, UR4 ;  /* 0x00000006050472a4 */ /* 0x002fcc000f8e0204 */
[----:B0-----:R-:W-:-:S04]  /*0090*/  IMAD R5, R0, UR4, R5 ;  /* 0x0000000400057c24 */ /* 0x001fc8000f8e0205 */
[----:B---3--:R-:W-:-:S05]  /*00a0*/  IMAD.WIDE R2, R5, 0x4, R2 ;  /* 0x0000000405027825 */ /* 0x008fca00078e0202 */
[----:B--2---:R-:W2:Y:S01]  /*00b0*/  LDG.E R0, desc[UR8][R2.64] ;  /* 0x0000000802007981 */ /* 0x004ea2000c1e1900 */
[----:B------:R-:W-:Y:S01]  /*00c0*/  BSSY.RECONVERGENT B0, `(.L_x_0) ;  /* 0x0000069000007945 */ /* 0x000fe20003800200 */
[C---:B--2---:R-:W-:Y:S01]  /*00d0*/  FMUL R4, R0.reuse, 0.63661974668502807617 ;  /* 0x3f22f98300047820 */ /* 0x044fe20000400000 */
[----:B------:R-:W-:-:S03]  /*00e0*/  FSETP.GE.AND P0, PT, |R0|, 105615, PT ;  /* 0x47ce47800000780b */ /* 0x000fc60003f06200 */
[----:B------:R-:W0:Y:S02]  /*00f0*/  F2I.NTZ R8, R4 ;  /* 0x0000000400087305 */ /* 0x000e240000203100 */
[----:B0-----:R-:W-:-:S05]  /*0100*/  I2FP.F32.S32 R5, R8 ;  /* 0x0000000800057245 */ /* 0x001fca0000201400 */
[----:B------:R-:W-:-:S04]  /*0110*/  FFMA R6, R5, -1.5707962512969970703, R0 ;  /* 0xbfc90fda05067823 */ /* 0x000fc80000000000 */
[----:B------:R-:W-:-:S04]  /*0120*/  FFMA R6, R5, -7.5497894158615963534e-08, R6 ;  /* 0xb3a2216805067823 */ /* 0x000fc80000000006 */
[----:B------:R-:W-:Y:S01]  /*0130*/  FFMA R6, R5, -5.3903029534742383927e-15, R6 ;  /* 0xa7c234c505067823 */ /* 0x000fe20000000006 */
[----:B------:R-:W-:Y:S06]  /*0140*/  @!P0 BRA `(.L_x_1) ;  /* 0x0000000400808947 */ /* 0x000fec0003800000 */
[----:B------:R-:W-:-:S13]  /*0150*/  FSETP.NEU.AND P0, PT, |R0|, +INF , PT ;  /* 0x7f8000000000780b */ /* 0x000fda0003f0d200 */
[----:B------:R-:W-:Y:S01]  /*0160*/  @!P0 FMUL R6, RZ, R0 ;  /* 0x00000000ff068220 */ /* 0x000fe20000400000 */
[----:B------:R-:W-:Y:S01]  /*0170*/  @!P0 IMAD.MOV.U32 R8, RZ, RZ, RZ ;  /* 0x000000ffff088224 */ /* 0x000fe200078e00ff */
[----:B------:R-:W-:Y:S06]  /*0180*/  @!P0 BRA `(.L_x_1) ;  /* 0x0000000400708947 */ /* 0x000fec0003800000 */
[----:B------:R-:W-:Y:S01]  /*0190*/  IMAD.SHL.U32 R5, R0, 0x100, RZ ;  /* 0x0000010000057824 */ /* 0x000fe200078e00ff */
[----:B------:R-:W0:Y:S01]  /*01a0*/  LDCU.64 UR6, c[0x4][URZ] ;  /* 0x01000000ff0677ac */ /* 0x000e220008000a00 */
[----:B------:R-:W-:Y:S02]  /*01b0*/  IMAD.MOV.U32 R4, RZ, RZ, RZ ;  /* 0x000000ffff047224 */ /* 0x000fe400078e00ff */
[----:B------:R-:W-:Y:S01]  /*01c0*/  IMAD.MOV.U32 R16, RZ, RZ, RZ ;  /* 0x000000ffff107224 */ /* 0x000fe200078e00ff */
[----:B------:R-:W-:Y:S01]  /*01d0*/  LOP3.LUT R5, R5, 0x80000000, RZ, 0xfc, !PT ;  /* 0x8000000005057812 */ /* 0x000fe200078efcff */
[----:B------:R-:W-:Y:S01]  /*01e0*/  UMOV UR5, URZ ;  /* 0x000000ff00057c82 */ /* 0x000fe20008000000 */
[----:B------:R-:W-:-:S05]  /*01f0*/  UMOV UR4, URZ ;  /* 0x000000ff00047c82 */ /* 0x000fca0008000000 */
.L_x_2:
[----:B0-----:R-:W-:Y:S01]  /*0200*/  IMAD.U32 R8, RZ, RZ, UR6 ;  /* 0x00000006ff087e24 */ /* 0x001fe2000f8e00ff */
[----:B------:R-:W-:-:S05]  /*0210*/  MOV R9, UR7 ;  /* 0x0000000700097c02 */ /* 0x000fca0008000f00 */
[----:B------:R-:W2:Y:S01]  /*0220*/  LDG.E.CONSTANT R6, desc[UR8][R8.64] ;  /* 0x0000000808067981 */ /* 0x000ea2000c1e9900 */
[----:B------:R-:W-:Y:S01]  /*0230*/  UIADD3 UR4, UPT, UPT, UR4, 0x1, URZ ;  /* 0x0000000104047890 */ /* 0x000fe2000fffe0ff */
[C---:B------:R-:W-:Y:S01]  /*0240*/  ISETP.EQ.AND P0, PT, R16.reuse, RZ, PT ;  /* 0x000000ff1000720c */ /* 0x040fe20003f02270 */
[----:B------:R-:W-:Y:S01]  /*0250*/  UIADD3 UR6, UP1, UPT, UR6, 0x4, URZ ;  /* 0x0000000406067890 */ /* 0x000fe2000ff3e0ff */
[C---:B------:R-:W-:Y:S01]  /*0260*/  ISETP.EQ.AND P1, PT, R16.reuse, 0x4, PT ;  /* 0x000000041000780c */ /* 0x040fe20003f22270 */
[----:B------:R-:W-:Y:S01]  /*0270*/  UISETP.NE.AND UP0, UPT, UR4, 0x6, UPT ;  /* 0x000000060400788c */ /* 0x000fe2000bf05270 */
[C---:B------:R-:W-:Y:S01]  /*0280*/  ISETP.EQ.AND P2, PT, R16.reuse, 0x8, PT ;  /* 0x000000081000780c */ /* 0x040fe20003f42270 */
[----:B------:R-:W-:Y:S01]  /*0290*/  UIADD3.X UR7, UPT, UPT, URZ, UR7, URZ, UP1, !UPT ;  /* 0x00000007ff077290 */ /* 0x000fe20008ffe4ff */
[C---:B------:R-:W-:Y:S02]  /*02a0*/  ISETP.EQ.AND P3, PT, R16.reuse, 0xc, PT ;  /* 0x0000000c1000780c */ /* 0x040fe40003f62270 */
[----:B------:R-:W-:-:S02]  /*02b0*/  ISETP.EQ.AND P4, PT, R16, 0x10, PT ;  /* 0x000000101000780c */ /* 0x000fc40003f82270 */
[C---:B------:R-:W-:Y:S01]  /*02c0*/  ISETP.EQ.AND P5, PT, R16.reuse, 0x14, PT ;  /* 0x000000141000780c */ /* 0x040fe20003fa2270 */
[----:B------:R-:W-:Y:S02]  /*02d0*/  VIADD R16, R16, 0x4 ;  /* 0x0000000410107836 */ /* 0x000fe40000000000 */
[----:B--2---:R-:W-:-:S03]  /*02e0*/  IMAD.WIDE.U32 R6, R6, R5, RZ ;  /* 0x0000000506067225 */ /* 0x004fc600078e00ff */
[----:B------:R-:W-:-:S04]  /*02f0*/  IADD3 R6, P6, PT, R6, R4, RZ ;  /* 0x0000000406067210 */ /* 0x000fc80007fde0ff */
[----:B------:R-:W-:Y:S01]  /*0300*/  IADD3.X R4, PT, PT, R7, UR5, RZ, P6, !PT ;  /* 0x0000000507047c10 */ /* 0x000fe2000b7fe4ff */
[--C-:B------:R-:W-:Y:S01]  /*0310*/  @P0 IMAD.MOV.U32 R10, RZ, RZ, R6.reuse ;  /* 0x000000ffff0a0224 */ /* 0x100fe200078e0006 */
[----:B------:R-:W-:Y:S01]  /*0320*/  @P4 MOV R14, R6 ;  /* 0x00000006000e4202 */ /* 0x000fe20000000f00 */
[--C-:B------:R-:W-:Y:S02]  /*0330*/  @P1 IMAD.MOV.U32 R11, RZ, RZ, R6.reuse ;  /* 0x000000ffff0b1224 */ /* 0x100fe400078e0006 */
[--C-:B------:R-:W-:Y:S02]  /*0340*/  @P2 IMAD.MOV.U32 R12, RZ, RZ, R6.reuse ;  /* 0x000000ffff0c2224 */ /* 0x100fe400078e0006 */
[--C-:B------:R-:W-:Y:S02]  /*0350*/  @P3 IMAD.MOV.U32 R13, RZ, RZ, R6.reuse ;  /* 0x000000ffff0d3224 */ /* 0x100fe400078e0006 */
[----:B------:R-:W-:Y:S01]  /*0360*/  @P5 IMAD.MOV.U32 R15, RZ, RZ, R6 ;  /* 0x000000ffff0f5224 */ /* 0x000fe200078e0006 */
[----:B------:R-:W-:Y:S06]  /*0370*/  BRA.U UP0, `(.L_x_2) ;  /* 0xfffffffd00a07547 */ /* 0x000fec000b83ffff */
[----:B------:R-:W-:Y:S01]  /*0380*/  SHF.R.U32.HI R5, RZ, 0x17, R0 ;  /* 0x00000017ff057819 */ /* 0x000fe20000011600 */
[----:B------:R-:W-:Y:S03]  /*0390*/  BSSY.RECONVERGENT B1, `(.L_x_3) ;  /* 0x0000029000017945 */ /* 0x000fe60003800200 */
[C---:B------:R-:W-:Y:S02]  /*03a0*/  LOP3.LUT R6, R5.reuse, 0xe0, RZ, 0xc0, !PT ;  /* 0x000000e005067812 */ /* 0x040fe400078ec0ff */
[----:B------:R-:W-:-:S03]  /*03b0*/  LOP3.LUT P6, RZ, R5, 0x1f, RZ, 0xc0, !PT ;  /* 0x0000001f05ff7812 */ /* 0x000fc600078cc0ff */
[----:B------:R-:W-:-:S05]  /*03c0*/  VIADD R6, R6, 0xffffff80 ;  /* 0xffffff8006067836 */ /* 0x000fca0000000000 */
[----:B------:R-:W-:-:S05]  /*03d0*/  SHF.R.U32.HI R6, RZ, 0x5, R6 ;  /* 0x00000005ff067819 */ /* 0x000fca0000011606 */
[----:B------:R-:W-:-:S05]  /*03e0*/  IMAD.U32 R9, R6, -0x4, RZ ;  /* 0xfffffffc06097824 */ /* 0x000fca00078e00ff */
[C---:B------:R-:W-:Y:S02]  /*03f0*/  ISETP.EQ.AND P3, PT, R9.reuse, -0x18, PT ;  /* 0xffffffe80900780c */ /* 0x040fe40003f62270 */
[C---:B------:R-:W-:Y:S02]  /*0400*/  ISETP.EQ.AND P4, PT, R9.reuse, -0x14, PT ;  /* 0xffffffec0900780c */ /* 0x040fe40003f82270 */
[C---:B------:R-:W-:Y:S02]  /*0410*/  ISETP.EQ.AND P2, PT, R9.reuse, -0x10, PT ;  /* 0xfffffff00900780c */ /* 0x040fe40003f42270 */
[C---:B------:R-:W-:Y:S02]  /*0420*/  ISETP.EQ.AND P1, PT, R9.reuse, -0xc, PT ;  /* 0xfffffff40900780c */ /* 0x040fe40003f22270 */
[C---:B------:R-:W-:Y:S02]  /*0430*/  ISETP.EQ.AND P0, PT, R9.reuse, -0x8, PT ;  /* 0xfffffff80900780c */ /* 0x040fe40003f02270 */
[----:B------:R-:W-:-:S03]  /*0440*/  ISETP.EQ.AND P5, PT, R9, RZ, PT ;  /* 0x000000ff0900720c */ /* 0x000fc60003fa2270 */
[----:B------:R-:W-:Y:S02]  /*0450*/  @P3 MOV R6, R10 ;  /* 0x0000000a00063202 */ /* 0x000fe40000000f00 */
[C---:B------:R-:W-:Y:S01]  /*0460*/  ISETP.EQ.AND P3, PT, R9.reuse, -0x4, PT ;  /* 0xfffffffc0900780c */ /* 0x040fe20003f62270 */
[----:B------:R-:W-:Y:S02]  /*0470*/  @P4 IMAD.MOV.U32 R7, RZ, RZ, R10 ;  /* 0x000000ffff074224 */ /* 0x000fe400078e000a */
[----:B------:R-:W-:Y:S01]  /*0480*/  @P4 IMAD.MOV.U32 R6, RZ, RZ, R11 ;  /* 0x000000ffff064224 */ /* 0x000fe200078e000b */
[----:B------:R-:W-:Y:S01]  /*0490*/  ISETP.EQ.AND P4, PT, R9, 0x4, PT ;  /* 0x000000040900780c */ /* 0x000fe20003f82270 */
[----:B------:R-:W-:Y:S02]  /*04a0*/  @P2 IMAD.MOV.U32 R6, RZ, RZ, R12 ;  /* 0x000000ffff062224 */ /* 0x000fe400078e000c */
[----:B------:R-:W-:Y:S02]  /*04b0*/  @P1 IMAD.MOV.U32 R6, RZ, RZ, R13 ;  /* 0x000000ffff061224 */ /* 0x000fe400078e000d */
[----:B------:R-:W-:-:S02]  /*04c0*/  @P0 IMAD.MOV.U32 R6, RZ, RZ, R14 ;  /* 0x000000ffff060224 */ /* 0x000fc400078e000e */
[----:B------:R-:W-:Y:S01]  /*04d0*/  @P2 IMAD.MOV.U32 R7, RZ, RZ, R11 ;  /* 0x000000ffff072224 */ /* 0x000fe200078e000b */
[----:B------:R-:W-:Y:S01]  /*04e0*/  @P1 MOV R7, R12 ;  /* 0x0000000c00071202 */ /* 0x000fe20000000f00 */
[----:B------:R-:W-:Y:S01]  /*04f0*/  @P0 IMAD.MOV.U32 R7, RZ, RZ, R13 ;  /* 0x000000ffff070224 */ /* 0x000fe200078e000d */
[----:B------:R-:W-:Y:S01]  /*0500*/  @P3 MOV R6, R15 ;  /* 0x0000000f00063202 */ /* 0x000fe20000000f00 */
[----:B------:R-:W-:Y:S02]  /*0510*/  @P5 IMAD.MOV.U32 R6, RZ, RZ, R4 ;  /* 0x000000ffff065224 */ /* 0x000fe400078e0004 */
[----:B------:R-:W-:Y:S02]  /*0520*/  @P3 IMAD.MOV.U32 R7, RZ, RZ, R14 ;  /* 0x000000ffff073224 */ /* 0x000fe400078e000e */
[----:B------:R-:W-:Y:S02]  /*0530*/  @P5 IMAD.MOV.U32 R7, RZ, RZ, R15 ;  /* 0x000000ffff075224 */ /* 0x000fe400078e000f */
[----:B------:R-:W-:-:S02]  /*0540*/  @P4 IMAD.MOV.U32 R7, RZ, RZ, R4 ;  /* 0x000000ffff074224 */ /* 0x000fc400078e0004 */
[----:B------:R-:W-:Y:S01]  /*0550*/  IMAD.MOV.U32 R8, RZ, RZ, R6 ;  /* 0x000000ffff087224 */ /* 0x000fe200078e0006 */
[----:B------:R-:W-:Y:S06]  /*0560*/  @!P6 BRA `(.L_x_4) ;  /* 0x00000000002ce947 */ /* 0x000fec0003800000 */
[----:B------:R-:W-:Y:S01]  /*0570*/  @P2 MOV R6, R10 ;  /* 0x0000000a00062202 */ /* 0x000fe20000000f00 */
[----:B------:R-:W-:Y:S01]  /*0580*/  @P1 IMAD.MOV.U32 R6, RZ, RZ, R11 ;  /* 0x000000ffff061224 */ /* 0x000fe200078e000b */
[----:B------:R-:W-:Y:S01]  /*0590*/  LOP3.LUT R5, R5, 0x1f, RZ, 0xc0, !PT ;  /* 0x0000001f05057812 */ /* 0x000fe200078ec0ff */
[----:B------:R-:W-:Y:S01]  /*05a0*/  @P0 IMAD.MOV.U32 R6, RZ, RZ, R12 ;  /* 0x000000ffff060224 */ /* 0x000fe200078e000c */
[----:B------:R-:W-:Y:S01]  /*05b0*/  ISETP.EQ.AND P0, PT, R9, 0x8, PT ;  /* 0x000000080900780c */ /* 0x000fe20003f02270 */
[----:B------:R-:W-:Y:S01]  /*05c0*/  @P3 IMAD.MOV.U32 R6, RZ, RZ, R13 ;  /* 0x000000ffff063224 */ /* 0x000fe200078e000d */
[----:B------:R-:W-:Y:S01]  /*05d0*/  SHF.L.W.U32.HI R8, R7, R5, R8 ;  /* 0x0000000507087219 */ /* 0x000fe20000010e08 */
[----:B------:R-:W-:Y:S01]  /*05e0*/  @P5 IMAD.MOV.U32 R6, RZ, RZ, R14 ;  /* 0x000000ffff065224 */ /* 0x000fe200078e000e */
[----:B------:R-:W-:-:S09]  /*05f0*/  @P4 MOV R6, R15 ;  /* 0x0000000f00064202 */ /* 0x000fd20000000f00 */
[----:B------:R-:W-:-:S05]  /*0600*/  @P0 IMAD.MOV.U32 R6, RZ, RZ, R4 ;  /* 0x000000ffff060224 */ /* 0x000fca00078e0004 */
[----:B------:R-:W-:-:S07]  /*0610*/  SHF.L.W.U32.HI R7, R6, R5, R7 ;  /* 0x0000000506077219 */ /* 0x000fce0000010e07 */
.L_x_4:
[----:B------:R-:W-:Y:S05]  /*0620*/  BSYNC.RECONVERGENT B1 ;  /* 0x0000000000017941 */ /* 0x000fea0003800200 */
.L_x_3:
[C---:B------:R-:W-:Y:S01]  /*0630*/  SHF.L.W.U32.HI R9, R7.reuse, 0x2, R8 ;  /* 0x0000000207097819 */ /* 0x040fe20000010e08 */
[----:B------:R-:W-:Y:S01]  /*0640*/  IMAD.SHL.U32 R7, R7, 0x4, RZ ;  /* 0x0000000407077824 */ /* 0x000fe200078e00ff */
[----:B------:R-:W-:Y:S01]  /*0650*/  UMOV UR4, 0x54442d19 ;  /* 0x54442d1900047882 */ /* 0x000fe20000000000 */
[----:B------:R-:W-:Y:S01]  /*0660*/  UMOV UR5, 0x3bf921fb ;  /* 0x3bf921fb00057882 */ /* 0x000fe20000000000 */
[----:B------:R-:W-:Y:S02]  /*0670*/  SHF.R.S32.HI R4, RZ, 0x1f, R9 ;  /* 0x0000001fff047819 */ /* 0x000fe40000011409 */
[----:B------:R-:W-:Y:S02]  /*0680*/  ISETP.GE.AND P0, PT, R0, RZ, PT ;  /* 0x000000ff0000720c */ /* 0x000fe40003f06270 */
[C---:B------:R-:W-:Y:S02]  /*0690*/  LOP3.LUT R6, R4.reuse, R7, RZ, 0x3c, !PT ;  /* 0x0000000704067212 */ /* 0x040fe400078e3cff */
[----:B------:R-:W-:-:S02]  /*06a0*/  LOP3.LUT R7, R4, R9, RZ, 0x3c, !PT ;  /* 0x0000000904077212 */ /* 0x000fc400078e3cff */
[----:B------:R-:W-:Y:S02]  /*06b0*/  SHF.R.U32.HI R8, RZ, 0x1e, R8 ;  /* 0x0000001eff087819 */ /* 0x000fe40000011608 */
[----:B------:R-:W0:Y:S01]  /*06c0*/  I2F.F64.S64 R4, R6 ;  /* 0x0000000600047312 */ /* 0x000e220000301c00 */
[C---:B------:R-:W-:Y:S02]  /*06d0*/  LOP3.LUT R0, R9.reuse, R0, RZ, 0x3c, !PT ;  /* 0x0000000009007212 */ /* 0x040fe400078e3cff */
[----:B------:R-:W-:Y:S02]  /*06e0*/  LEA.HI R8, R9, R8, RZ, 0x1 ;  /* 0x0000000809087211 */ /* 0x000fe400078f08ff */
[----:B------:R-:W-:-:S03]  /*06f0*/  ISETP.GE.AND P1, PT, R0, RZ, PT ;  /* 0x000000ff0000720c */ /* 0x000fc60003f26270 */
[----:B------:R-:W-:-:S04]  /*0700*/  IMAD.MOV R0, RZ, RZ, -R8 ;  /* 0x000000ffff007224 */ /* 0x000fc800078e0a08 */
[----:B------:R-:W-:Y:S01]  /*0710*/  @!P0 IMAD.MOV.U32 R8, RZ, RZ, R0 ;  /* 0x000000ffff088224 */ /* 0x000fe200078e0000 */
[----:B0-----:R-:W-:-:S10]  /*0720*/  DMUL R4, R4, UR4 ;  /* 0x0000000404047c28 */ /* 0x001fd40008000000 */
[----:B------:R-:W0:Y:S02]  /*0730*/  F2F.F32.F64 R4, R4 ;  /* 0x0000000400047310 */ /* 0x000e240000301000 */
[----:B0-----:R-:W-:-:S07]  /*0740*/  FSEL R6, -R4, R4, !P1 ;  /* 0x0000000404067208 */ /* 0x001fce0004800100 */
.L_x_1:
[----:B------:R-:W-:Y:S05]  /*0750*/  BSYNC.RECONVERGENT B0 ;  /* 0x0000000000007941 */ /* 0x000fea0003800200 */
.L_x_0:
[----:B------:R-:W-:Y:S01]  /*0760*/  MOV R0, 0x37cbac00 ;  /* 0x37cbac0000007802 */ /* 0x000fe20000000f00 */
[----:B------:R-:W-:Y:S01]  /*0770*/  FMUL R5, R6, R6 ;  /* 0x0000000606057220 */ /* 0x000fe20000400000 */
[C---:B------:R-:W-:Y:S01]  /*0780*/  LOP3.LUT R4, R8.reuse, 0x1, RZ, 0xc0, !PT ;  /* 0x0000000108047812 */ /* 0x040fe200078ec0ff */
[----:B------:R-:W-:Y:S01]  /*0790*/  IMAD.MOV.U32 R10, RZ, RZ, 0x3d2aaabb ;  /* 0x3d2aaabbff0a7424 */ /* 0x000fe200078e00ff */
[----:B------:R-:W-:Y:S01]  /*07a0*/  LOP3.LUT P1, RZ, R8, 0x2, RZ, 0xc0, !PT ;  /* 0x0000000208ff7812 */ /* 0x000fe2000782c0ff */
[----:B------:R-:W-:Y:S01]  /*07b0*/  FFMA R0, R5, R0, -0.0013887860113754868507 ;  /* 0xbab607ed05007423 */ /* 0x000fe20000000000 */
[----:B------:R-:W-:Y:S01]  /*07c0*/  ISETP.NE.U32.AND P0, PT, R4, 0x1, PT ;  /* 0x000000010400780c */ /* 0x000fe20003f05070 */
[----:B------:R-:W-:-:S03]  /*07d0*/  IMAD.MOV.U32 R9, RZ, RZ, 0x3effffff ;  /* 0x3effffffff097424 */ /* 0x000fc600078e00ff */
[----:B------:R-:W-:Y:S02]  /*07e0*/  FSEL R4, R0, -0.00019574658654164522886, !P0 ;  /* 0xb94d415300047808 */ /* 0x000fe40004000000 */
[----:B------:R-:W-:Y:S02]  /*07f0*/  FSEL R10, R10, 0.0083327032625675201416, !P0 ;  /* 0x3c0885e40a0a7808 */ /* 0x000fe40004000000 */
[----:B------:R-:W-:Y:S02]  /*0800*/  FSEL R0, R6, 1, P0 ;  /* 0x3f80000006007808 */ /* 0x000fe40000000000 */
[----:B------:R-:W-:Y:S01]  /*0810*/  FSEL R9, -R9, -0.16666662693023681641, !P0 ;  /* 0xbe2aaaa809097808 */ /* 0x000fe20004000100 */
[C---:B------:R-:W-:Y:S02]  /*0820*/  FFMA R4, R5.reuse, R4, R10 ;  /* 0x0000000405047223 */ /* 0x040fe4000000000a */
[C---:B------:R-:W-:Y:S02]  /*0830*/  FFMA R7, R5.reuse, R0, RZ ;  /* 0x0000000005077223 */ /* 0x040fe400000000ff */
[----:B------:R-:W-:-:S04]  /*0840*/  FFMA R4, R5, R4, R9 ;  /* 0x0000000405047223 */ /* 0x000fc80000000009 */
[----:B------:R-:W-:-:S04]  /*0850*/  FFMA R7, R7, R4, R0 ;  /* 0x0000000407077223 */ /* 0x000fc80000000000 */
[----:B------:R-:W-:-:S05]  /*0860*/  @P1 FADD R7, RZ, -R7 ;  /* 0x80000007ff071221 */ /* 0x000fca0000000000 */
[----:B------:R-:W-:Y:S01]  /*0870*/  STG.E desc[UR8][R2.64], R7 ;  /* 0x0000000702007986 */ /* 0x000fe2000c101908 */
[----:B------:R-:W-:Y:S05]  /*0880*/  EXIT ;  /* 0x000000000000794d */ /* 0x000fea0003800000 */
.L_x_5:
[----:B------:R-:W-:-:S00]  /*0890*/  BRA `(.L_x_5) ;  /* 0xfffffffc00fc7947 */ /* 0x000fc0000383ffff */
[----:B------:R-:W-:-:S00]  /*08a0*/  NOP ;  /* 0x0000000000007918 */ /* 0x000fc00000000000 */
        /* <DEDUP_REMOVED lines=13> */
.L_x_7:


//--------------------- .text._Z4initPf           --------------------------
	.section	.text._Z4initPf,"ax",@progbits
	.align	128
        .global         _Z4initPf
        .type           _Z4initPf,@function
        .size           _Z4initPf,(.L_x_8 - _Z4initPf)
        .other          _Z4initPf,@"STO_CUDA_ENTRY STV_DEFAULT"
_Z4initPf:
.text._Z4initPf:
        /* <DEDUP_REMOVED lines=10> */
[----:B---3--:R-:W-:Y:S01]  /*00a0*/  IMAD.WIDE R2, R5, 0x4, R2 ;  /* 0x0000000405027825 */ /* 0x008fe200078e0202 */
[----:B------:R-:W-:-:S05]  /*00b0*/  I2FP.F32.S32 R5, R5 ;  /* 0x0000000500057245 */ /* 0x000fca0000201400 */
[----:B--2---:R-:W-:Y:S01]  /*00c0*/  STG.E desc[UR8][R2.64], R5 ;  /* 0x0000000502007986 */ /* 0x004fe2000c101908 */
[----:B------:R-:W-:Y:S05]  /*00d0*/  EXIT ;  /* 0x000000000000794d */ /* 0x000fea0003800000 */
.L_x_6:
        /* <DEDUP_REMOVED lines=10> */
.L_x_8:


//--------------------- .nv.global.init           --------------------------
	.section	.nv.global.init,"aw",@progbits
	.align	4
.nv.global.init:
	.type		__cudart_i2opi_f,@object
	.size		__cudart_i2opi_f,(.L_0 - __cudart_i2opi_f)
__cudart_i2opi_f:
        /*0000*/ 	.byte	0x41, 0x90, 0x43, 0x3c, 0x99, 0x95, 0x62, 0xdb, 0xc0, 0xdd, 0x34, 0xf5, 0xd1, 0x57, 0x27, 0xfc
        /*0010*/ 	.byte	0x29, 0x15, 0x44, 0x4e, 0x6e, 0x83, 0xf9, 0xa2
.L_0:


//--------------------- .nv.shared.reserved.0     --------------------------
	.section	.nv.shared.reserved.0,"aw",@nobits
	.weak		__nv_reservedSMEM_offset_0_alias
	.size		__nv_reservedSMEM_offset_0_alias, 0, 64
	.other		__nv_reservedSMEM_offset_0_alias,@"STO_CUDA_RESERVED_SHARED STV_DEFAULT"
__nv_reservedSMEM_offset_0_alias:
	.zero		0
	.zero		64


//--------------------- .nv.constant0._Z6kernelPf --------------------------
	.section	.nv.constant0._Z6kernelPf,"a",@progbits
	.sectionflags	@""
	.align	4
.nv.constant0._Z6kernelPf:
	.zero		904


//--------------------- .nv.constant0._Z4initPf   --------------------------
	.section	.nv.constant0._Z4initPf,"a",@progbits
	.sectionflags	@""
	.align	4
.nv.constant0._Z4initPf:
	.zero		904


//--------------------- SYMBOLS --------------------------

	.type		.nv.reservedSmem.offset0,@object
	.size		.nv.reservedSmem.offset0,0x4
